	.headerflags	@"EF_CUDA_TEXMODE_UNIFIED EF_CUDA_64BIT_ADDRESS EF_CUDA_ACCELERATORS EF_CUDA_SM90 EF_CUDA_VIRTUAL_SM(EF_CUDA_SM90)"
	.elftype	@"ET_EXEC"


//--------------------- .nv.info                  --------------------------
	.section	.nv.info,"",@"SHT_CUDA_INFO"
	.align	4


	//----- nvinfo : EIATTR_REGCOUNT
	.align		4
        /*0000*/ 	.byte	0x04, 0x2f
        /*0002*/ 	.short	(.L_1 - .L_0)
	.align		4
.L_0:
        /*0004*/ 	.word	index@(triton_poi_fused__softmax_2)
        /*0008*/ 	.word	0x00000016


	//----- nvinfo : EIATTR_MIN_STACK_SIZE
	.align		4
.L_1:
        /*000c*/ 	.byte	0x04, 0x12
        /*000e*/ 	.short	(.L_3 - .L_2)
	.align		4
.L_2:
        /*0010*/ 	.word	index@(triton_poi_fused__softmax_2)
        /*0014*/ 	.word	0x00000000


	//----- nvinfo : EIATTR_FRAME_SIZE
	.align		4
.L_3:
        /*0018*/ 	.byte	0x04, 0x11
        /*001a*/ 	.short	(.L_5 - .L_4)
	.align		4
.L_4:
        /*001c*/ 	.word	index@(triton_poi_fused__softmax_2)
        /*0020*/ 	.word	0x00000000


	//----- nvinfo : EIATTR_MIN_STACK_SIZE
	.align		4
.L_5:
        /*0024*/ 	.byte	0x04, 0x12
        /*0026*/ 	.short	(.L_7 - .L_6)
	.align		4
.L_6:
        /*0028*/ 	.word	index@(triton_poi_fused__softmax_2)
        /*002c*/ 	.word	0x00000000
.L_7:


//--------------------- .nv.info.triton_poi_fused__softmax_2 --------------------------
	.section	.nv.info.triton_poi_fused__softmax_2,"",@"SHT_CUDA_INFO"
	.sectionflags	@""
	.align	4


	//----- nvinfo : EIATTR_CUDA_API_VERSION
	.align		4
        /*0000*/ 	.byte	0x04, 0x37
        /*0002*/ 	.short	(.L_9 - .L_8)
.L_8:
        /*0004*/ 	.word	0x0000007c


	//----- nvinfo : EIATTR_KPARAM_INFO
	.align		4
.L_9:
        /*0008*/ 	.byte	0x04, 0x17
        /*000a*/ 	.short	(.L_11 - .L_10)
.L_10:
        /*000c*/ 	.word	0x00000000
        /*0010*/ 	.short	0x0002
        /*0012*/ 	.short	0x0010
        /*0014*/ 	.byte	0x00, 0xf0, 0x11, 0x00


	//----- nvinfo : EIATTR_KPARAM_INFO
	.align		4
.L_11:
        /*0018*/ 	.byte	0x04, 0x17
        /*001a*/ 	.short	(.L_13 - .L_12)
.L_12:
        /*001c*/ 	.word	0x00000000
        /*0020*/ 	.short	0x0001
        /*0022*/ 	.short	0x0008
        /*0024*/ 	.byte	0x00, 0xf4, 0x21, 0x00


	//----- nvinfo : EIATTR_KPARAM_INFO
	.align		4
.L_13:
        /*0028*/ 	.byte	0x04, 0x17
        /*002a*/ 	.short	(.L_15 - .L_14)
.L_14:
        /*002c*/ 	.word	0x00000000
        /*0030*/ 	.short	0x0000
        /*0032*/ 	.short	0x0000
        /*0034*/ 	.byte	0x00, 0xf4, 0x21, 0x00


	//----- nvinfo : EIATTR_SPARSE_MMA_MASK
	.align		4
.L_15:
        /*0038*/ 	.byte	0x03, 0x50
        /*003a*/ 	.short	0x0000


	//----- nvinfo : EIATTR_MAXREG_COUNT
	.align		4
        /*003c*/ 	.byte	0x03, 0x1b
        /*003e*/ 	.short	0x00ff


	//----- nvinfo : EIATTR_EXIT_INSTR_OFFSETS
	.align		4
        /*0040*/ 	.byte	0x04, 0x1c
        /*0042*/ 	.short	(.L_17 - .L_16)


	//   ....[0]....
.L_16:
        /*0044*/ 	.word	0x00000320


	//   ....[1]....
        /*0048*/ 	.word	0x00000340


	//----- nvinfo : EIATTR_REQNTID
	.align		4
.L_17:
        /*004c*/ 	.byte	0x04, 0x10
        /*004e*/ 	.short	(.L_19 - .L_18)
.L_18:
        /*0050*/ 	.word	0x00000020
        /*0054*/ 	.word	0x00000001
        /*0058*/ 	.word	0x00000001


	//----- nvinfo : EIATTR_CBANK_PARAM_SIZE
	.align		4
.L_19:
        /*005c*/ 	.byte	0x03, 0x19
        /*005e*/ 	.short	0x0014


	//----- nvinfo : EIATTR_PARAM_CBANK
	.align		4
        /*0060*/ 	.byte	0x04, 0x0a
        /*0062*/ 	.short	(.L_21 - .L_20)
	.align		4
.L_20:
        /*0064*/ 	.word	index@(.nv.constant0.triton_poi_fused__softmax_2)
        /*0068*/ 	.short	0x0210
        /*006a*/ 	.short	0x0014


	//----- nvinfo : EIATTR_SW_WAR
	.align		4
.L_21:
        /*006c*/ 	.byte	0x04, 0x36
        /*006e*/ 	.short	(.L_23 - .L_22)
.L_22:
        /*0070*/ 	.word	0x00000008
.L_23:


//--------------------- .nv.callgraph             --------------------------
	.section	.nv.callgraph,"",@"SHT_CUDA_CALLGRAPH"
	.align	4
	.sectionentsize	8
	.align		4
        /*0000*/ 	.word	0x00000000
	.align		4
        /*0004*/ 	.word	0xffffffff
	.align		4
        /*0008*/ 	.word	0x00000000
	.align		4
        /*000c*/ 	.word	0xfffffffe
	.align		4
        /*0010*/ 	.word	0x00000000
	.align		4
        /*0014*/ 	.word	0xfffffffd
	.align		4
        /*0018*/ 	.word	0x00000000
	.align		4
        /*001c*/ 	.word	0xfffffffc


//--------------------- .text.triton_poi_fused__softmax_2 --------------------------
	.section	.text.triton_poi_fused__softmax_2,"ax",@progbits
	.align	128
        .global         triton_poi_fused__softmax_2
        .type           triton_poi_fused__softmax_2,@function
        .size           triton_poi_fused__softmax_2,(.L_x_1 - triton_poi_fused__softmax_2)
        .other          triton_poi_fused__softmax_2,@"STO_CUDA_ENTRY STV_DEFAULT"
triton_poi_fused__softmax_2:
.text.triton_poi_fused__softmax_2:
[----:B------:R-:W0:Y:S02]  /*0000*/  LDC R1, c[0x0][0x28] ;  /* 0x00000a00ff017b82 */ /* 0x000e240000000800 */
[----:B------:R-:W1:Y:S01]  /*0010*/  S2R R0, SR_TID.X ;  /* 0x0000000000007919 */ /* 0x000e620000002100 */
[----:B------:R-:W2:Y:S01]  /*0020*/  LDC.64 R2, c[0x0][0x210] ;  /* 0x00008400ff027b82 */ /* 0x000ea20000000a00 */
[----:B------:R-:W-:Y:S02]  /*0030*/  CS2R R8, SRZ ;  /* 0x0000000000087805 */ /* 0x000fe4000001ff00 */
[----:B------:R-:W-:Y:S01]  /*0040*/  CS2R R10, SRZ ;  /* 0x00000000000a7805 */ /* 0x000fe2000001ff00 */
[----:B------:R-:W3:Y:S01]  /*0050*/  S2R R7, SR_CTAID.X ;  /* 0x0000000000077919 */ /* 0x000ee20000002500 */
[----:B------:R-:W-:Y:S01]  /*0060*/  ULDC.64 UR4, c[0x0][0x208] ;  /* 0x0000820000047ab9 */ /* 0x000fe20000000a00 */
[----:B------:R-:W-:Y:S02]  /*0070*/  CS2R R12, SRZ ;  /* 0x00000000000c7805 */ /* 0x000fe4000001ff00 */
[----:B-1----:R-:W-:Y:S02]  /*0080*/  SHF.L.U32 R0, R0, 0x1, RZ ;  /* 0x0000000100007819 */ /* 0x002fe400000006ff */
[----:B---3--:R-:W-:-:S02]  /*0090*/  SHF.R.S32.HI R4, RZ, 0x19, R7 ;  /* 0x00000019ff047819 */ /* 0x008fc40000011407 */
[----:B------:R-:W-:Y:S02]  /*00a0*/  LOP3.LUT R0, R0, 0x3e, RZ, 0xc0, !PT ;  /* 0x0000003e00007812 */ /* 0x000fe400078ec0ff */
[----:B------:R-:W-:Y:S02]  /*00b0*/  SGXT R4, R4, 0x1 ;  /* 0x000000010404781a */ /* 0x000fe40000000200 */
[----:B------:R-:W-:-:S04]  /*00c0*/  LEA R7, R7, R0, 0x6 ;  /* 0x0000000007077211 */ /* 0x000fc800078e30ff */
[----:B------:R-:W-:Y:S02]  /*00d0*/  LEA.HI R4, R4, R7, RZ, 0x4 ;  /* 0x0000000704047211 */ /* 0x000fe400078f20ff */
[----:B------:R-:W-:Y:S02]  /*00e0*/  ISETP.GE.AND P4, PT, R7, 0x40, PT ;  /* 0x000000400700780c */ /* 0x000fe40003f86270 */
[----:B------:R-:W-:-:S04]  /*00f0*/  LOP3.LUT R4, R4, 0xfffffff0, RZ, 0xc0, !PT ;  /* 0xfffffff004047812 */ /* 0x000fc800078ec0ff */
[----:B------:R-:W-:-:S05]  /*0100*/  IADD3 R5, R7, -R4, RZ ;  /* 0x8000000407057210 */ /* 0x000fca0007ffe0ff */
[----:B--2---:R-:W-:Y:S01]  /*0110*/  IMAD.WIDE R4, R5, 0x4, R2 ;  /* 0x0000000405047825 */ /* 0x004fe200078e0202 */
[----:B------:R-:W-:-:S04]  /*0120*/  CS2R R14, SRZ ;  /* 0x00000000000e7805 */ /* 0x000fc8000001ff00 */
[----:B------:R-:W2:Y:S04]  /*0130*/  @!P4 LDG.E.EL.64 R8, desc[UR4][R4.64] ;  /* 0x000000040408c981 */ /* 0x000ea8000c2e1b00 */
[----:B------:R-:W2:Y:S04]  /*0140*/  @!P4 LDG.E.EL.64 R10, desc[UR4][R4.64+0x40] ;  /* 0x00004004040ac981 */ /* 0x000ea8000c2e1b00 */
[----:B------:R-:W3:Y:S04]  /*0150*/  @!P4 LDG.E.EL.64 R12, desc[UR4][R4.64+0x80] ;  /* 0x00008004040cc981 */ /* 0x000ee8000c2e1b00 */
[----:B------:R-:W4:Y:S01]  /*0160*/  @!P4 LDG.E.EL.64 R14, desc[UR4][R4.64+0xc0] ;  /* 0x0000c004040ec981 */ /* 0x000f22000c2e1b00 */
[----:B------:R-:W-:Y:S01]  /*0170*/  CS2R R18, SRZ ;  /* 0x0000000000127805 */ /* 0x000fe2000001ff00 */
[----:B------:R-:W-:-:S05]  /*0180*/  IMAD.WIDE R2, R7, 0x4, R2 ;  /* 0x0000000407027825 */ /* 0x000fca00078e0202 */
[----:B------:R1:W5:Y:S02]  /*0190*/  @!P4 LDG.E.64 R18, desc[UR4][R2.64] ;  /* 0x000000040212c981 */ /* 0x000364000c1e1b00 */
[----:B-1----:R-:W1:Y:S02]  /*01a0*/  LDC.64 R2, c[0x0][0x218] ;  /* 0x00008600ff027b82 */ /* 0x002e640000000a00 */
[----:B-1----:R-:W-:-:S04]  /*01b0*/  IMAD.WIDE R2, R7, 0x4, R2 ;  /* 0x0000000407027825 */ /* 0x002fc800078e0202 */
[----:B--2---:R-:W-:Y:S01]  /*01c0*/  FADD R0, R11, R9 ;  /* 0x000000090b007221 */ /* 0x004fe20000000000 */
[----:B------:R-:W-:-:S03]  /*01d0*/  FADD R17, R10, R8 ;  /* 0x000000080a117221 */ /* 0x000fc60000000000 */
[----:B---3--:R-:W-:Y:S01]  /*01e0*/  FADD R0, R0, R13 ;  /* 0x0000000d00007221 */ /* 0x008fe20000000000 */
[----:B------:R-:W-:-:S03]  /*01f0*/  FADD R17, R17, R12 ;  /* 0x0000000c11117221 */ /* 0x000fc60000000000 */
[----:B----4-:R-:W-:Y:S01]  /*0200*/  FADD R0, R0, R15 ;  /* 0x0000000f00007221 */ /* 0x010fe20000000000 */
[----:B------:R-:W-:-:S04]  /*0210*/  FADD R14, R17, R14 ;  /* 0x0000000e110e7221 */ /* 0x000fc80000000000 */
[----:B------:R-:W-:Y:S02]  /*0220*/  FSETP.GT.AND P1, PT, |R0|, 8.50705917302346158658e+37, PT ;  /* 0x7e8000000000780b */ /* 0x000fe40003f24200 */
[----:B------:R-:W-:Y:S02]  /*0230*/  FSETP.GT.AND P0, PT, |R14|, 8.50705917302346158658e+37, PT ;  /* 0x7e8000000e00780b */ /* 0x000fe40003f04200 */
[----:B------:R-:W-:Y:S02]  /*0240*/  FSETP.GEU.AND P3, PT, |R0|, 1.175494350822287508e-38, PT ;  /* 0x008000000000780b */ /* 0x000fe40003f6e200 */
[----:B------:R-:W-:-:S07]  /*0250*/  FSETP.GEU.AND P2, PT, |R14|, 1.175494350822287508e-38, PT ;  /* 0x008000000e00780b */ /* 0x000fce0003f4e200 */
[----:B------:R-:W-:Y:S01]  /*0260*/  @P1 FMUL R0, R0, 0.25 ;  /* 0x3e80000000001820 */ /* 0x000fe20000400000 */
[----:B-----5:R-:W-:Y:S01]  /*0270*/  @P1 FMUL R19, R19, 0.25 ;  /* 0x3e80000013131820 */ /* 0x020fe20000400000 */
[----:B------:R-:W-:Y:S01]  /*0280*/  @P0 FMUL R14, R14, 0.25 ;  /* 0x3e8000000e0e0820 */ /* 0x000fe20000400000 */
[----:B------:R-:W-:Y:S01]  /*0290*/  @P0 FMUL R18, R18, 0.25 ;  /* 0x3e80000012120820 */ /* 0x000fe20000400000 */
[----:B------:R-:W-:Y:S01]  /*02a0*/  @!P3 FMUL R0, R0, 16777216 ;  /* 0x4b8000000000b820 */ /* 0x000fe20000400000 */
[----:B------:R-:W-:Y:S01]  /*02b0*/  @!P3 FMUL R19, R19, 16777216 ;  /* 0x4b8000001313b820 */ /* 0x000fe20000400000 */
[----:B------:R-:W-:Y:S01]  /*02c0*/  @!P2 FMUL R14, R14, 16777216 ;  /* 0x4b8000000e0ea820 */ /* 0x000fe20000400000 */
[----:B------:R-:W-:-:S03]  /*02d0*/  @!P2 FMUL R18, R18, 16777216 ;  /* 0x4b8000001212a820 */ /* 0x000fc60000400000 */
[----:B------:R-:W1:Y:S08]  /*02e0*/  MUFU.RCP R5, R14 ;  /* 0x0000000e00057308 */ /* 0x000e700000001000 */
[----:B------:R-:W2:Y:S01]  /*02f0*/  MUFU.RCP R0, R0 ;  /* 0x0000000000007308 */ /* 0x000ea20000001000 */
[----:B-1----:R-:W-:Y:S01]  /*0300*/  FMUL R18, R5, R18 ;  /* 0x0000001205127220 */ /* 0x002fe20000400000 */
[----:B--2---:R-:W-:Y:S01]  /*0310*/  FMUL R19, R0, R19 ;  /* 0x0000001300137220 */ /* 0x004fe20000400000 */
[----:B------:R-:W-:Y:S06]  /*0320*/  @P4 EXIT ;  /* 0x000000000000494d */ /* 0x000fec0003800000 */
[----:B------:R-:W-:Y:S01]  /*0330*/  STG.E.64 desc[UR4][R2.64], R18 ;  /* 0x0000001202007986 */ /* 0x000fe2000c101b04 */
[----:B------:R-:W-:Y:S05]  /*0340*/  EXIT ;  /* 0x000000000000794d */ /* 0x000fea0003800000 */
.L_x_0:
[----:B------:R-:W-:-:S00]  /*0350*/  BRA `(.L_x_0) ;  /* 0xfffffffc00fc7947 */ /* 0x000fc0000383ffff */
[----:B------:R-:W-:-:S00]  /*0360*/  NOP ;  /* 0x0000000000007918 */ /* 0x000fc00000000000 */
        /* <DEDUP_REMOVED lines=9> */
.L_x_1:


//--------------------- .nv.constant0.triton_poi_fused__softmax_2 --------------------------
	.section	.nv.constant0.triton_poi_fused__softmax_2,"a",@progbits
	.sectionflags	@""
	.align	4
.nv.constant0.triton_poi_fused__softmax_2:
	.zero		548
